	.headerflags	@"EF_CUDA_TEXMODE_UNIFIED EF_CUDA_64BIT_ADDRESS EF_CUDA_ACCELERATORS EF_CUDA_SM90 EF_CUDA_VIRTUAL_SM(EF_CUDA_SM90)"
	.elftype	@"ET_EXEC"


//--------------------- .nv.info                  --------------------------
	.section	.nv.info,"",@"SHT_CUDA_INFO"
	.align	4


	//----- nvinfo : EIATTR_REGCOUNT
	.align		4
        /*0000*/ 	.byte	0x04, 0x2f
        /*0002*/ 	.short	(.L_3 - .L_2)
	.align		4
.L_2:
        /*0004*/ 	.word	index@(triton_poi_fused__native_batch_norm_legit_no_training_20)
        /*0008*/ 	.word	0x00000016


	//----- nvinfo : EIATTR_MIN_STACK_SIZE
	.align		4
.L_3:
        /*000c*/ 	.byte	0x04, 0x12
        /*000e*/ 	.short	(.L_5 - .L_4)
	.align		4
.L_4:
        /*0010*/ 	.word	index@(triton_poi_fused__native_batch_norm_legit_no_training_20)
        /*0014*/ 	.word	0x00000000


	//----- nvinfo : EIATTR_FRAME_SIZE
	.align		4
.L_5:
        /*0018*/ 	.byte	0x04, 0x11
        /*001a*/ 	.short	(.L_7 - .L_6)
	.align		4
.L_6:
        /*001c*/ 	.word	index@(triton_poi_fused__native_batch_norm_legit_no_training_20)
        /*0020*/ 	.word	0x00000000


	//----- nvinfo : EIATTR_MIN_STACK_SIZE
	.align		4
.L_7:
        /*0024*/ 	.byte	0x04, 0x12
        /*0026*/ 	.short	(.L_9 - .L_8)
	.align		4
.L_8:
        /*0028*/ 	.word	index@(triton_poi_fused__native_batch_norm_legit_no_training_20)
        /*002c*/ 	.word	0x00000000
.L_9:


//--------------------- .nv.info.triton_poi_fused__native_batch_norm_legit_no_training_20 --------------------------
	.section	.nv.info.triton_poi_fused__native_batch_norm_legit_no_training_20,"",@"SHT_CUDA_INFO"
	.sectionflags	@""
	.align	4


	//----- nvinfo : EIATTR_CUDA_API_VERSION
	.align		4
        /*0000*/ 	.byte	0x04, 0x37
        /*0002*/ 	.short	(.L_11 - .L_10)
.L_10:
        /*0004*/ 	.word	0x0000007c


	//----- nvinfo : EIATTR_KPARAM_INFO
	.align		4
.L_11:
        /*0008*/ 	.byte	0x04, 0x17
        /*000a*/ 	.short	(.L_13 - .L_12)
.L_12:
        /*000c*/ 	.word	0x00000000
        /*0010*/ 	.short	0x0006
        /*0012*/ 	.short	0x0030
        /*0014*/ 	.byte	0x00, 0xf0, 0x11, 0x00


	//----- nvinfo : EIATTR_KPARAM_INFO
	.align		4
.L_13:
        /*0018*/ 	.byte	0x04, 0x17
        /*001a*/ 	.short	(.L_15 - .L_14)
.L_14:
        /*001c*/ 	.word	0x00000000
        /*0020*/ 	.short	0x0005
        /*0022*/ 	.short	0x0028
        /*0024*/ 	.byte	0x00, 0xf4, 0x21, 0x00


	//----- nvinfo : EIATTR_KPARAM_INFO
	.align		4
.L_15:
        /*0028*/ 	.byte	0x04, 0x17
        /*002a*/ 	.short	(.L_17 - .L_16)
.L_16:
        /*002c*/ 	.word	0x00000000
        /*0030*/ 	.short	0x0004
        /*0032*/ 	.short	0x0020
        /*0034*/ 	.byte	0x00, 0xf4, 0x21, 0x00


	//----- nvinfo : EIATTR_KPARAM_INFO
	.align		4
.L_17:
        /*0038*/ 	.byte	0x04, 0x17
        /*003a*/ 	.short	(.L_19 - .L_18)
.L_18:
        /*003c*/ 	.word	0x00000000
        /*0040*/ 	.short	0x0003
        /*0042*/ 	.short	0x0018
        /*0044*/ 	.byte	0x00, 0xf4, 0x21, 0x00


	//----- nvinfo : EIATTR_KPARAM_INFO
	.align		4
.L_19:
        /*0048*/ 	.byte	0x04, 0x17
        /*004a*/ 	.short	(.L_21 - .L_20)
.L_20:
        /*004c*/ 	.word	0x00000000
        /*0050*/ 	.short	0x0002
        /*0052*/ 	.short	0x0010
        /*0054*/ 	.byte	0x00, 0xf4, 0x21, 0x00


	//----- nvinfo : EIATTR_KPARAM_INFO
	.align		4
.L_21:
        /*0058*/ 	.byte	0x04, 0x17
        /*005a*/ 	.short	(.L_23 - .L_22)
.L_22:
        /*005c*/ 	.word	0x00000000
        /*0060*/ 	.short	0x0001
        /*0062*/ 	.short	0x0008
        /*0064*/ 	.byte	0x00, 0xf4, 0x21, 0x00


	//----- nvinfo : EIATTR_KPARAM_INFO
	.align		4
.L_23:
        /*0068*/ 	.byte	0x04, 0x17
        /*006a*/ 	.short	(.L_25 - .L_24)
.L_24:
        /*006c*/ 	.word	0x00000000
        /*0070*/ 	.short	0x0000
        /*0072*/ 	.short	0x0000
        /*0074*/ 	.byte	0x00, 0xf4, 0x21, 0x00


	//----- nvinfo : EIATTR_SPARSE_MMA_MASK
	.align		4
.L_25:
        /*0078*/ 	.byte	0x03, 0x50
        /*007a*/ 	.short	0x0000


	//----- nvinfo : EIATTR_MAXREG_COUNT
	.align		4
        /*007c*/ 	.byte	0x03, 0x1b
        /*007e*/ 	.short	0x00ff


	//----- nvinfo : EIATTR_EXIT_INSTR_OFFSETS
	.align		4
        /*0080*/ 	.byte	0x04, 0x1c
        /*0082*/ 	.short	(.L_27 - .L_26)


	//   ....[0]....
.L_26:
        /*0084*/ 	.word	0x000003e0


	//   ....[1]....
        /*0088*/ 	.word	0x00000400


	//----- nvinfo : EIATTR_REQNTID
	.align		4
.L_27:
        /*008c*/ 	.byte	0x04, 0x10
        /*008e*/ 	.short	(.L_29 - .L_28)
.L_28:
        /*0090*/ 	.word	0x00000080
        /*0094*/ 	.word	0x00000001
        /*0098*/ 	.word	0x00000001


	//----- nvinfo : EIATTR_CBANK_PARAM_SIZE
	.align		4
.L_29:
        /*009c*/ 	.byte	0x03, 0x19
        /*009e*/ 	.short	0x0034


	//----- nvinfo : EIATTR_PARAM_CBANK
	.align		4
        /*00a0*/ 	.byte	0x04, 0x0a
        /*00a2*/ 	.short	(.L_31 - .L_30)
	.align		4
.L_30:
        /*00a4*/ 	.word	index@(.nv.constant0.triton_poi_fused__native_batch_norm_legit_no_training_20)
        /*00a8*/ 	.short	0x0210
        /*00aa*/ 	.short	0x0034


	//----- nvinfo : EIATTR_SW_WAR
	.align		4
.L_31:
        /*00ac*/ 	.byte	0x04, 0x36
        /*00ae*/ 	.short	(.L_33 - .L_32)
.L_32:
        /*00b0*/ 	.word	0x00000008
.L_33:


//--------------------- .nv.callgraph             --------------------------
	.section	.nv.callgraph,"",@"SHT_CUDA_CALLGRAPH"
	.align	4
	.sectionentsize	8
	.align		4
        /*0000*/ 	.word	0x00000000
	.align		4
        /*0004*/ 	.word	0xffffffff
	.align		4
        /*0008*/ 	.word	0x00000000
	.align		4
        /*000c*/ 	.word	0xfffffffe
	.align		4
        /*0010*/ 	.word	0x00000000
	.align		4
        /*0014*/ 	.word	0xfffffffd
	.align		4
        /*0018*/ 	.word	0x00000000
	.align		4
        /*001c*/ 	.word	0xfffffffc


//--------------------- .nv.constant4             --------------------------
	.section	.nv.constant4,"a",@progbits
	.align	8
	.align		8
.nv.constant4:
        /*0000*/ 	.dword	_$_str
	.align		8
        /*0008*/ 	.dword	_$_str_$_2


//--------------------- .text.triton_poi_fused__native_batch_norm_legit_no_training_20 --------------------------
	.section	.text.triton_poi_fused__native_batch_norm_legit_no_training_20,"ax",@progbits
	.align	128
        .global         triton_poi_fused__native_batch_norm_legit_no_training_20
        .type           triton_poi_fused__native_batch_norm_legit_no_training_20,@function
        .size           triton_poi_fused__native_batch_norm_legit_no_training_20,(.L_x_1 - triton_poi_fused__native_batch_norm_legit_no_training_20)
        .other          triton_poi_fused__native_batch_norm_legit_no_training_20,@"STO_CUDA_ENTRY STV_DEFAULT"
triton_poi_fused__native_batch_norm_legit_no_training_20:
.text.triton_poi_fused__native_batch_norm_legit_no_training_20:
[----:B------:R-:W0:Y:S01]  /*0000*/  LDC R1, c[0x0][0x28] ;  /* 0x00000a00ff017b82 */ /* 0x000e220000000800 */
[----:B------:R-:W1:Y:S07]  /*0010*/  S2R R0, SR_TID.X ;  /* 0x0000000000007919 */ /* 0x000e6e0000002100 */
[----:B------:R-:W2:Y:S01]  /*0020*/  LDC.64 R8, c[0x0][0x220] ;  /* 0x00008800ff087b82 */ /* 0x000ea20000000a00 */
[----:B------:R-:W-:Y:S01]  /*0030*/  ULDC.64 UR4, c[0x0][0x208] ;  /* 0x0000820000047ab9 */ /* 0x000fe20000000a00 */
[----:B------:R-:W3:Y:S06]  /*0040*/  S2R R5, SR_CTAID.X ;  /* 0x0000000000057919 */ /* 0x000eec0000002500 */
[----:B------:R-:W4:Y:S08]  /*0050*/  LDC.64 R12, c[0x0][0x210] ;  /* 0x00008400ff0c7b82 */ /* 0x000f300000000a00 */
[----:B------:R-:W5:Y:S08]  /*0060*/  LDC.64 R14, c[0x0][0x218] ;  /* 0x00008600ff0e7b82 */ /* 0x000f700000000a00 */
[----:B------:R-:W5:Y:S01]  /*0070*/  LDC.64 R16, c[0x0][0x228] ;  /* 0x00008a00ff107b82 */ /* 0x000f620000000a00 */
[----:B-1----:R-:W-:-:S07]  /*0080*/  SHF.L.U32 R0, R0, 0x1, RZ ;  /* 0x0000000100007819 */ /* 0x002fce00000006ff */
[----:B------:R-:W1:Y:S01]  /*0090*/  LDC.64 R18, c[0x0][0x230] ;  /* 0x00008c00ff127b82 */ /* 0x000e620000000a00 */
[----:B---3--:R-:W-:Y:S02]  /*00a0*/  SHF.R.S32.HI R3, RZ, 0x17, R5 ;  /* 0x00000017ff037819 */ /* 0x008fe40000011405 */
[----:B------:R-:W-:Y:S02]  /*00b0*/  LOP3.LUT R0, R0, 0xfe, RZ, 0xc0, !PT ;  /* 0x000000fe00007812 */ /* 0x000fe400078ec0ff */
[----:B------:R-:W-:Y:S02]  /*00c0*/  SGXT R3, R3, 0x1 ;  /* 0x000000010303781a */ /* 0x000fe40000000200 */
[----:B------:R-:W-:-:S04]  /*00d0*/  LEA R0, R5, R0, 0x8 ;  /* 0x0000000005007211 */ /* 0x000fc800078e40ff */
[----:B------:R-:W-:Y:S02]  /*00e0*/  LEA.HI R3, R3, R0, RZ, 0x6 ;  /* 0x0000000003037211 */ /* 0x000fe400078f30ff */
[----:B------:R-:W-:Y:S02]  /*00f0*/  ISETP.GE.AND P4, PT, R0, 0x100, PT ;  /* 0x000001000000780c */ /* 0x000fe40003f86270 */
[----:B------:R-:W-:-:S04]  /*0100*/  LOP3.LUT R3, R3, 0xffffffc0, RZ, 0xc0, !PT ;  /* 0xffffffc003037812 */ /* 0x000fc800078ec0ff */
[----:B------:R-:W-:Y:S02]  /*0110*/  IADD3 R11, R0, -R3, RZ ;  /* 0x80000003000b7210 */ /* 0x000fe40007ffe0ff */
[----:B------:R-:W-:-:S03]  /*0120*/  CS2R R2, SRZ ;  /* 0x0000000000027805 */ /* 0x000fc6000001ff00 */
[----:B--2---:R-:W-:-:S05]  /*0130*/  IMAD.WIDE R8, R11, 0x4, R8 ;  /* 0x000000040b087825 */ /* 0x004fca00078e0208 */
[----:B------:R2:W3:Y:S01]  /*0140*/  @!P4 LDG.E.EL.64 R2, desc[UR4][R8.64] ;  /* 0x000000040802c981 */ /* 0x0004e2000c2e1b00 */
[----:B------:R-:W-:Y:S02]  /*0150*/  CS2R R4, SRZ ;  /* 0x0000000000047805 */ /* 0x000fe4000001ff00 */
[----:B------:R-:W-:Y:S01]  /*0160*/  CS2R R6, SRZ ;  /* 0x0000000000067805 */ /* 0x000fe2000001ff00 */
[----:B----4-:R-:W-:-:S04]  /*0170*/  IMAD.WIDE R12, R0, 0x4, R12 ;  /* 0x00000004000c7825 */ /* 0x010fc800078e020c */
[C---:B-----5:R-:W-:Y:S01]  /*0180*/  IMAD.WIDE R14, R11.reuse, 0x4, R14 ;  /* 0x000000040b0e7825 */ /* 0x060fe200078e020e */
[----:B------:R-:W4:Y:S04]  /*0190*/  @!P4 LDG.E.64 R4, desc[UR4][R12.64] ;  /* 0x000000040c04c981 */ /* 0x000f28000c1e1b00 */
[----:B------:R5:W4:Y:S01]  /*01a0*/  @!P4 LDG.E.EL.64 R6, desc[UR4][R14.64] ;  /* 0x000000040e06c981 */ /* 0x000b22000c2e1b00 */
[----:B0-----:R-:W-:Y:S01]  /*01b0*/  IMAD.WIDE R16, R11, 0x4, R16 ;  /* 0x000000040b107825 */ /* 0x001fe200078e0210 */
[----:B--2---:R-:W-:-:S03]  /*01c0*/  CS2R R8, SRZ ;  /* 0x0000000000087805 */ /* 0x004fc6000001ff00 */
[----:B-1----:R-:W-:Y:S01]  /*01d0*/  IMAD.WIDE R18, R11, 0x4, R18 ;  /* 0x000000040b127825 */ /* 0x002fe200078e0212 */
[----:B------:R-:W-:-:S04]  /*01e0*/  CS2R R10, SRZ ;  /* 0x00000000000a7805 */ /* 0x000fc8000001ff00 */
[----:B------:R-:W2:Y:S04]  /*01f0*/  @!P4 LDG.E.EL.64 R8, desc[UR4][R18.64] ;  /* 0x000000041208c981 */ /* 0x000ea8000c2e1b00 */
[----:B------:R-:W2:Y:S01]  /*0200*/  @!P4 LDG.E.EL.64 R10, desc[UR4][R16.64] ;  /* 0x00000004100ac981 */ /* 0x000ea2000c2e1b00 */
[----:B-----5:R-:W-:Y:S01]  /*0210*/  HFMA2.MMA R15, -RZ, RZ, 1.625, 0 ;  /* 0x3e800000ff0f7435 */ /* 0x020fe200000001ff */
[----:B---3--:R-:W-:Y:S01]  /*0220*/  FADD R2, R2, 9.9999997473787516356e-06 ;  /* 0x3727c5ac02027421 */ /* 0x008fe20000000000 */
[----:B------:R-:W-:-:S03]  /*0230*/  FADD R12, R3, 9.9999997473787516356e-06 ;  /* 0x3727c5ac030c7421 */ /* 0x000fc60000000000 */
[----:B------:R0:W1:Y:S08]  /*0240*/  MUFU.SQRT R13, R2 ;  /* 0x00000002000d7308 */ /* 0x0000700000002000 */
[----:B------:R-:W3:Y:S01]  /*0250*/  MUFU.SQRT R14, R12 ;  /* 0x0000000c000e7308 */ /* 0x000ee20000002000 */
[----:B0-----:R-:W0:Y:S01]  /*0260*/  LDC.64 R2, c[0x0][0x238] ;  /* 0x00008e00ff027b82 */ /* 0x001e220000000a00 */
[----:B-1----:R-:W-:-:S02]  /*0270*/  FSETP.GT.AND P0, PT, R13, 8.50705917302346158658e+37, PT ;  /* 0x7e8000000d00780b */ /* 0x002fc40003f04000 */
[----:B------:R-:W-:Y:S02]  /*0280*/  FSETP.GEU.AND P2, PT, R13, 1.175494350822287508e-38, PT ;  /* 0x008000000d00780b */ /* 0x000fe40003f4e000 */
[C---:B---3--:R-:W-:Y:S02]  /*0290*/  FSETP.GT.AND P1, PT, R14.reuse, 8.50705917302346158658e+37, PT ;  /* 0x7e8000000e00780b */ /* 0x048fe40003f24000 */
[----:B------:R-:W-:-:S07]  /*02a0*/  FSETP.GEU.AND P3, PT, R14, 1.175494350822287508e-38, PT ;  /* 0x008000000e00780b */ /* 0x000fce0003f6e000 */
[----:B------:R-:W-:-:S04]  /*02b0*/  @P0 FMUL R13, R13, 0.25 ;  /* 0x3e8000000d0d0820 */ /* 0x000fc80000400000 */
[----:B------:R-:W-:Y:S01]  /*02c0*/  @!P2 FMUL R13, R13, 16777216 ;  /* 0x4b8000000d0da820 */ /* 0x000fe20000400000 */
[----:B------:R-:W-:-:S04]  /*02d0*/  @P1 FMUL R14, R14, 0.25 ;  /* 0x3e8000000e0e1820 */ /* 0x000fc80000400000 */
[----:B------:R-:W-:Y:S01]  /*02e0*/  @!P3 FMUL R14, R14, 16777216 ;  /* 0x4b8000000e0eb820 */ /* 0x000fe20000400000 */
[----:B------:R-:W1:Y:S01]  /*02f0*/  MUFU.RCP R13, R13 ;  /* 0x0000000d000d7308 */ /* 0x000e620000001000 */
[----:B------:R-:W-:-:S07]  /*0300*/  FSEL R12, R15, 1, P0 ;  /* 0x3f8000000f0c7808 */ /* 0x000fce0000000000 */
[----:B------:R-:W3:Y:S01]  /*0310*/  MUFU.RCP R14, R14 ;  /* 0x0000000e000e7308 */ /* 0x000ee20000001000 */
[----:B------:R-:W-:Y:S01]  /*0320*/  FSEL R15, R15, 1, P1 ;  /* 0x3f8000000f0f7808 */ /* 0x000fe20000800000 */
[----:B------:R-:W-:Y:S01]  /*0330*/  @!P2 FMUL R12, R12, 16777216 ;  /* 0x4b8000000c0ca820 */ /* 0x000fe20000400000 */
[----:B----4-:R-:W-:-:S03]  /*0340*/  FADD R4, -R6, R4 ;  /* 0x0000000406047221 */ /* 0x010fc60000000100 */
[----:B------:R-:W-:Y:S01]  /*0350*/  @!P3 FMUL R15, R15, 16777216 ;  /* 0x4b8000000f0fb820 */ /* 0x000fe20000400000 */
[----:B------:R-:W-:Y:S01]  /*0360*/  FADD R5, -R7, R5 ;  /* 0x0000000507057221 */ /* 0x000fe20000000100 */
[----:B-1----:R-:W-:Y:S02]  /*0370*/  FMUL R13, R13, R12 ;  /* 0x0000000c0d0d7220 */ /* 0x002fe40000400000 */
[----:B---3--:R-:W-:Y:S02]  /*0380*/  FMUL R6, R14, R15 ;  /* 0x0000000f0e067220 */ /* 0x008fe40000400000 */
[----:B------:R-:W-:Y:S02]  /*0390*/  FMUL R13, R4, R13 ;  /* 0x0000000d040d7220 */ /* 0x000fe40000400000 */
[----:B------:R-:W-:Y:S01]  /*03a0*/  FMUL R6, R5, R6 ;  /* 0x0000000605067220 */ /* 0x000fe20000400000 */
[----:B0-----:R-:W-:-:S04]  /*03b0*/  IMAD.WIDE R2, R0, 0x4, R2 ;  /* 0x0000000400027825 */ /* 0x001fc800078e0202 */
[----:B--2---:R-:W-:Y:S01]  /*03c0*/  FFMA R8, R13, R10, R8 ;  /* 0x0000000a0d087223 */ /* 0x004fe20000000008 */
[----:B------:R-:W-:Y:S01]  /*03d0*/  FFMA R9, R6, R11, R9 ;  /* 0x0000000b06097223 */ /* 0x000fe20000000009 */
[----:B------:R-:W-:Y:S06]  /*03e0*/  @P4 EXIT ;  /* 0x000000000000494d */ /* 0x000fec0003800000 */
[----:B------:R-:W-:Y:S01]  /*03f0*/  STG.E.64 desc[UR4][R2.64], R8 ;  /* 0x0000000802007986 */ /* 0x000fe2000c101b04 */
[----:B------:R-:W-:Y:S05]  /*0400*/  EXIT ;  /* 0x000000000000794d */ /* 0x000fea0003800000 */
.L_x_0:
[----:B------:R-:W-:-:S00]  /*0410*/  BRA `(.L_x_0) ;  /* 0xfffffffc00fc7947 */ /* 0x000fc0000383ffff */
[----:B------:R-:W-:-:S00]  /*0420*/  NOP ;  /* 0x0000000000007918 */ /* 0x000fc00000000000 */
        /* <DEDUP_REMOVED lines=13> */
.L_x_1:


//--------------------- .nv.global.init           --------------------------
	.section	.nv.global.init,"aw",@progbits
.nv.global.init:
	.type		_$_str,@object
	.size		_$_str,(_$_str_$_2 - _$_str)
_$_str:
        /*0000*/ 	.byte	0x5f, 0x5f, 0x43, 0x55, 0x44, 0x41, 0x5f, 0x46, 0x54, 0x5a, 0x00
	.type		_$_str_$_2,@object
	.size		_$_str_$_2,(.L_1 - _$_str_$_2)
_$_str_$_2:
        /*000b*/ 	.byte	0x5f, 0x5f, 0x43, 0x55, 0x44, 0x41, 0x5f, 0x50, 0x52, 0x45, 0x43, 0x5f, 0x53, 0x51, 0x52, 0x54
        /*001b*/ 	.byte	0x00
.L_1:


//--------------------- .nv.constant0.triton_poi_fused__native_batch_norm_legit_no_training_20 --------------------------
	.section	.nv.constant0.triton_poi_fused__native_batch_norm_legit_no_training_20,"a",@progbits
	.sectionflags	@""
	.align	4
.nv.constant0.triton_poi_fused__native_batch_norm_legit_no_training_20:
	.zero		580
